	.headerflags	@"EF_CUDA_TEXMODE_UNIFIED EF_CUDA_64BIT_ADDRESS EF_CUDA_ACCELERATORS EF_CUDA_SM90 EF_CUDA_VIRTUAL_SM(EF_CUDA_SM90)"
	.elftype	@"ET_EXEC"


//--------------------- .nv.info                  --------------------------
	.section	.nv.info,"",@"SHT_CUDA_INFO"
	.align	4


	//----- nvinfo : EIATTR_REGCOUNT
	.align		4
        /*0000*/ 	.byte	0x04, 0x2f
        /*0002*/ 	.short	(.L_3 - .L_2)
	.align		4
.L_2:
        /*0004*/ 	.word	index@(triton_poi_fused__native_batch_norm_legit_no_training__unsafe_index_add_relu_7)
        /*0008*/ 	.word	0x00000020


	//----- nvinfo : EIATTR_MIN_STACK_SIZE
	.align		4
.L_3:
        /*000c*/ 	.byte	0x04, 0x12
        /*000e*/ 	.short	(.L_5 - .L_4)
	.align		4
.L_4:
        /*0010*/ 	.word	index@(triton_poi_fused__native_batch_norm_legit_no_training__unsafe_index_add_relu_7)
        /*0014*/ 	.word	0x00000000


	//----- nvinfo : EIATTR_FRAME_SIZE
	.align		4
.L_5:
        /*0018*/ 	.byte	0x04, 0x11
        /*001a*/ 	.short	(.L_7 - .L_6)
	.align		4
.L_6:
        /*001c*/ 	.word	index@(triton_poi_fused__native_batch_norm_legit_no_training__unsafe_index_add_relu_7)
        /*0020*/ 	.word	0x00000000


	//----- nvinfo : EIATTR_MIN_STACK_SIZE
	.align		4
.L_7:
        /*0024*/ 	.byte	0x04, 0x12
        /*0026*/ 	.short	(.L_9 - .L_8)
	.align		4
.L_8:
        /*0028*/ 	.word	index@(triton_poi_fused__native_batch_norm_legit_no_training__unsafe_index_add_relu_7)
        /*002c*/ 	.word	0x00000000
.L_9:


//--------------------- .nv.info.triton_poi_fused__native_batch_norm_legit_no_training__unsafe_index_add_relu_7 --------------------------
	.section	.nv.info.triton_poi_fused__native_batch_norm_legit_no_training__unsafe_index_add_relu_7,"",@"SHT_CUDA_INFO"
	.sectionflags	@""
	.align	4


	//----- nvinfo : EIATTR_CUDA_API_VERSION
	.align		4
        /*0000*/ 	.byte	0x04, 0x37
        /*0002*/ 	.short	(.L_11 - .L_10)
.L_10:
        /*0004*/ 	.word	0x0000007c


	//----- nvinfo : EIATTR_KPARAM_INFO
	.align		4
.L_11:
        /*0008*/ 	.byte	0x04, 0x17
        /*000a*/ 	.short	(.L_13 - .L_12)
.L_12:
        /*000c*/ 	.word	0x00000000
        /*0010*/ 	.short	0x000a
        /*0012*/ 	.short	0x004c
        /*0014*/ 	.byte	0x00, 0xf0, 0x11, 0x00


	//----- nvinfo : EIATTR_KPARAM_INFO
	.align		4
.L_13:
        /*0018*/ 	.byte	0x04, 0x17
        /*001a*/ 	.short	(.L_15 - .L_14)
.L_14:
        /*001c*/ 	.word	0x00000000
        /*0020*/ 	.short	0x0009
        /*0022*/ 	.short	0x0048
        /*0024*/ 	.byte	0x00, 0xf0, 0x11, 0x00


	//----- nvinfo : EIATTR_KPARAM_INFO
	.align		4
.L_15:
        /*0028*/ 	.byte	0x04, 0x17
        /*002a*/ 	.short	(.L_17 - .L_16)
.L_16:
        /*002c*/ 	.word	0x00000000
        /*0030*/ 	.short	0x0008
        /*0032*/ 	.short	0x0040
        /*0034*/ 	.byte	0x00, 0xf4, 0x21, 0x00


	//----- nvinfo : EIATTR_KPARAM_INFO
	.align		4
.L_17:
        /*0038*/ 	.byte	0x04, 0x17
        /*003a*/ 	.short	(.L_19 - .L_18)
.L_18:
        /*003c*/ 	.word	0x00000000
        /*0040*/ 	.short	0x0007
        /*0042*/ 	.short	0x0038
        /*0044*/ 	.byte	0x00, 0xf4, 0x21, 0x00


	//----- nvinfo : EIATTR_KPARAM_INFO
	.align		4
.L_19:
        /*0048*/ 	.byte	0x04, 0x17
        /*004a*/ 	.short	(.L_21 - .L_20)
.L_20:
        /*004c*/ 	.word	0x00000000
        /*0050*/ 	.short	0x0006
        /*0052*/ 	.short	0x0030
        /*0054*/ 	.byte	0x00, 0xf4, 0x21, 0x00


	//----- nvinfo : EIATTR_KPARAM_INFO
	.align		4
.L_21:
        /*0058*/ 	.byte	0x04, 0x17
        /*005a*/ 	.short	(.L_23 - .L_22)
.L_22:
        /*005c*/ 	.word	0x00000000
        /*0060*/ 	.short	0x0005
        /*0062*/ 	.short	0x0028
        /*0064*/ 	.byte	0x00, 0xf4, 0x21, 0x00


	//----- nvinfo : EIATTR_KPARAM_INFO
	.align		4
.L_23:
        /*0068*/ 	.byte	0x04, 0x17
        /*006a*/ 	.short	(.L_25 - .L_24)
.L_24:
        /*006c*/ 	.word	0x00000000
        /*0070*/ 	.short	0x0004
        /*0072*/ 	.short	0x0020
        /*0074*/ 	.byte	0x00, 0xf4, 0x21, 0x00


	//----- nvinfo : EIATTR_KPARAM_INFO
	.align		4
.L_25:
        /*0078*/ 	.byte	0x04, 0x17
        /*007a*/ 	.short	(.L_27 - .L_26)
.L_26:
        /*007c*/ 	.word	0x00000000
        /*0080*/ 	.short	0x0003
        /*0082*/ 	.short	0x0018
        /*0084*/ 	.byte	0x00, 0xf4, 0x21, 0x00


	//----- nvinfo : EIATTR_KPARAM_INFO
	.align		4
.L_27:
        /*0088*/ 	.byte	0x04, 0x17
        /*008a*/ 	.short	(.L_29 - .L_28)
.L_28:
        /*008c*/ 	.word	0x00000000
        /*0090*/ 	.short	0x0002
        /*0092*/ 	.short	0x0010
        /*0094*/ 	.byte	0x00, 0xf4, 0x21, 0x00


	//----- nvinfo : EIATTR_KPARAM_INFO
	.align		4
.L_29:
        /*0098*/ 	.byte	0x04, 0x17
        /*009a*/ 	.short	(.L_31 - .L_30)
.L_30:
        /*009c*/ 	.word	0x00000000
        /*00a0*/ 	.short	0x0001
        /*00a2*/ 	.short	0x0008
        /*00a4*/ 	.byte	0x00, 0xf4, 0x21, 0x00


	//----- nvinfo : EIATTR_KPARAM_INFO
	.align		4
.L_31:
        /*00a8*/ 	.byte	0x04, 0x17
        /*00aa*/ 	.short	(.L_33 - .L_32)
.L_32:
        /*00ac*/ 	.word	0x00000000
        /*00b0*/ 	.short	0x0000
        /*00b2*/ 	.short	0x0000
        /*00b4*/ 	.byte	0x00, 0xf4, 0x21, 0x00


	//----- nvinfo : EIATTR_SPARSE_MMA_MASK
	.align		4
.L_33:
        /*00b8*/ 	.byte	0x03, 0x50
        /*00ba*/ 	.short	0x0000


	//----- nvinfo : EIATTR_MAXREG_COUNT
	.align		4
        /*00bc*/ 	.byte	0x03, 0x1b
        /*00be*/ 	.short	0x00ff


	//----- nvinfo : EIATTR_EXIT_INSTR_OFFSETS
	.align		4
        /*00c0*/ 	.byte	0x04, 0x1c
        /*00c2*/ 	.short	(.L_35 - .L_34)


	//   ....[0]....
.L_34:
        /*00c4*/ 	.word	0x00000970


	//   ....[1]....
        /*00c8*/ 	.word	0x00000990


	//----- nvinfo : EIATTR_REQNTID
	.align		4
.L_35:
        /*00cc*/ 	.byte	0x04, 0x10
        /*00ce*/ 	.short	(.L_37 - .L_36)
.L_36:
        /*00d0*/ 	.word	0x00000080
        /*00d4*/ 	.word	0x00000001
        /*00d8*/ 	.word	0x00000001


	//----- nvinfo : EIATTR_CBANK_PARAM_SIZE
	.align		4
.L_37:
        /*00dc*/ 	.byte	0x03, 0x19
        /*00de*/ 	.short	0x0050


	//----- nvinfo : EIATTR_PARAM_CBANK
	.align		4
        /*00e0*/ 	.byte	0x04, 0x0a
        /*00e2*/ 	.short	(.L_39 - .L_38)
	.align		4
.L_38:
        /*00e4*/ 	.word	index@(.nv.constant0.triton_poi_fused__native_batch_norm_legit_no_training__unsafe_index_add_relu_7)
        /*00e8*/ 	.short	0x0210
        /*00ea*/ 	.short	0x0050


	//----- nvinfo : EIATTR_SW_WAR
	.align		4
.L_39:
        /*00ec*/ 	.byte	0x04, 0x36
        /*00ee*/ 	.short	(.L_41 - .L_40)
.L_40:
        /*00f0*/ 	.word	0x00000008
.L_41:


//--------------------- .nv.callgraph             --------------------------
	.section	.nv.callgraph,"",@"SHT_CUDA_CALLGRAPH"
	.align	4
	.sectionentsize	8
	.align		4
        /*0000*/ 	.word	0x00000000
	.align		4
        /*0004*/ 	.word	0xffffffff
	.align		4
        /*0008*/ 	.word	0x00000000
	.align		4
        /*000c*/ 	.word	0xfffffffe
	.align		4
        /*0010*/ 	.word	0x00000000
	.align		4
        /*0014*/ 	.word	0xfffffffd
	.align		4
        /*0018*/ 	.word	0x00000000
	.align		4
        /*001c*/ 	.word	0xfffffffc


//--------------------- .nv.constant4             --------------------------
	.section	.nv.constant4,"a",@progbits
	.align	8
	.align		8
.nv.constant4:
        /*0000*/ 	.dword	_$_str
	.align		8
        /*0008*/ 	.dword	_$_str_$_2


//--------------------- .text.triton_poi_fused__native_batch_norm_legit_no_training__unsafe_index_add_relu_7 --------------------------
	.section	.text.triton_poi_fused__native_batch_norm_legit_no_training__unsafe_index_add_relu_7,"ax",@progbits
	.sectionflags	@"SHF_BARRIERS=1"
	.align	128
        .global         triton_poi_fused__native_batch_norm_legit_no_training__unsafe_index_add_relu_7
        .type           triton_poi_fused__native_batch_norm_legit_no_training__unsafe_index_add_relu_7,@function
        .size           triton_poi_fused__native_batch_norm_legit_no_training__unsafe_index_add_relu_7,(.L_x_1 - triton_poi_fused__native_batch_norm_legit_no_training__unsafe_index_add_relu_7)
        .other          triton_poi_fused__native_batch_norm_legit_no_training__unsafe_index_add_relu_7,@"STO_CUDA_ENTRY STV_DEFAULT"
triton_poi_fused__native_batch_norm_legit_no_training__unsafe_index_add_relu_7:
.text.triton_poi_fused__native_batch_norm_legit_no_training__unsafe_index_add_relu_7:
[----:B------:R-:W0:Y:S01]  /*0000*/  LDC R1, c[0x0][0x28] ;  /* 0x00000a00ff017b82 */ /* 0x000e220000000800 */
[----:B------:R-:W1:Y:S07]  /*0010*/  S2R R19, SR_TID.X ;  /* 0x0000000000137919 */ /* 0x000e6e0000002100 */
[----:B------:R-:W2:Y:S01]  /*0020*/  LDC.64 R8, c[0x0][0x210] ;  /* 0x00008400ff087b82 */ /* 0x000ea20000000a00 */
[----:B------:R-:W-:Y:S01]  /*0030*/  CS2R R6, SRZ ;  /* 0x0000000000067805 */ /* 0x000fe2000001ff00 */
[----:B------:R-:W-:Y:S01]  /*0040*/  ULDC.64 UR6, c[0x0][0x208] ;  /* 0x0000820000067ab9 */ /* 0x000fe20000000a00 */
[----:B------:R-:W3:Y:S01]  /*0050*/  S2R R11, SR_CTAID.X ;  /* 0x00000000000b7919 */ /* 0x000ee20000002500 */
[----:B------:R-:W-:Y:S01]  /*0060*/  ULDC.64 UR8, c[0x0][0x218] ;  /* 0x0000860000087ab9 */ /* 0x000fe20000000a00 */
[----:B------:R-:W4:Y:S03]  /*0070*/  S2R R15, SR_CTAID.Y ;  /* 0x00000000000f7919 */ /* 0x000f260000002600 */
[----:B------:R-:W5:Y:S08]  /*0080*/  LDC.64 R12, c[0x0][0x240] ;  /* 0x00009000ff0c7b82 */ /* 0x000f700000000a00 */
[----:B------:R-:W2:Y:S08]  /*0090*/  S2UR UR5, SR_CgaCtaId ;  /* 0x00000000000579c3 */ /* 0x000eb00000008800 */
[----:B------:R-:W4:Y:S01]  /*00a0*/  LDC.64 R22, c[0x0][0x220] ;  /* 0x00008800ff167b82 */ /* 0x000f220000000a00 */
[----:B-1----:R-:W-:Y:S01]  /*00b0*/  SHF.R.U32.HI R20, RZ, 0x3, R19 ;  /* 0x00000003ff147819 */ /* 0x002fe20000011613 */
[----:B---3--:R-:W-:-:S03]  /*00c0*/  IMAD.SHL.U32 R11, R11, 0x10, RZ ;  /* 0x000000100b0b7824 */ /* 0x008fc600078e00ff */
[----:B------:R-:W-:-:S04]  /*00d0*/  SGXT.U32 R20, R20, 0x4 ;  /* 0x000000041414781a */ /* 0x000fc80000000000 */
[----:B------:R-:W-:-:S04]  /*00e0*/  LOP3.LUT R0, R11, R20, RZ, 0xfc, !PT ;  /* 0x000000140b007212 */ /* 0x000fc800078efcff */
[----:B------:R-:W-:Y:S02]  /*00f0*/  SHF.R.S32.HI R3, RZ, 0x1f, R0 ;  /* 0x0000001fff037819 */ /* 0x000fe40000011400 */
[----:B------:R-:W-:Y:S02]  /*0100*/  ISETP.GE.AND P1, PT, R0, 0x10, PT ;  /* 0x000000100000780c */ /* 0x000fe40003f26270 */
[----:B------:R-:W-:-:S04]  /*0110*/  LEA.HI R4, R3, R0, RZ, 0x2 ;  /* 0x0000000003047211 */ /* 0x000fc800078f10ff */
[----:B------:R-:W-:-:S05]  /*0120*/  LOP3.LUT R3, R4, 0xfffffffc, RZ, 0xc0, !PT ;  /* 0xfffffffc04037812 */ /* 0x000fca00078ec0ff */
[----:B------:R-:W-:-:S04]  /*0130*/  IMAD.IADD R3, R0, 0x1, -R3 ;  /* 0x0000000100037824 */ /* 0x000fc800078e0a03 */
[----:B--2---:R-:W-:Y:S01]  /*0140*/  IMAD.WIDE R2, R3, 0x8, R8 ;  /* 0x0000000803027825 */ /* 0x004fe200078e0208 */
[----:B------:R-:W-:-:S04]  /*0150*/  SHF.R.S32.HI R5, RZ, 0x2, R4 ;  /* 0x00000002ff057819 */ /* 0x000fc80000011404 */
[----:B------:R1:W2:Y:S01]  /*0160*/  @!P1 LDG.E.EL.64 R6, desc[UR6][R2.64] ;  /* 0x0000000602069981 */ /* 0x0002a2000c2e1b00 */
[----:B------:R-:W-:Y:S01]  /*0170*/  IMAD.WIDE R8, R5, 0x8, R8 ;  /* 0x0000000805087825 */ /* 0x000fe200078e0208 */
[----:B------:R-:W-:-:S03]  /*0180*/  CS2R R4, SRZ ;  /* 0x0000000000047805 */ /* 0x000fc6000001ff00 */
[----:B------:R-:W-:-:S03]  /*0190*/  IMAD.SHL.U32 R16, R19, 0x2, RZ ;  /* 0x0000000213107824 */ /* 0x000fc600078e00ff */
[----:B------:R3:W2:Y:S01]  /*01a0*/  @!P1 LDG.E.EL.64 R4, desc[UR6][R8.64] ;  /* 0x0000000608049981 */ /* 0x0006a2000c2e1b00 */
[----:B----4-:R-:W-:Y:S01]  /*01b0*/  IMAD.SHL.U32 R15, R15, 0x10, RZ ;  /* 0x000000100f0f7824 */ /* 0x010fe200078e00ff */
[----:B------:R-:W-:Y:S02]  /*01c0*/  LOP3.LUT R11, R11, 0xe, R16, 0xf8, !PT ;  /* 0x0000000e0b0b7812 */ /* 0x000fe400078ef810 */
[----:B-1----:R-:W-:Y:S02]  /*01d0*/  CS2R R2, SRZ ;  /* 0x0000000000027805 */ /* 0x002fe4000001ff00 */
[----:B------:R-:W-:Y:S02]  /*01e0*/  ISETP.GE.AND P0, PT, R11, 0x10, PT ;  /* 0x000000100b00780c */ /* 0x000fe40003f06270 */
[----:B------:R-:W-:-:S04]  /*01f0*/  LOP3.LUT R18, R15, R20, RZ, 0xfc, !PT ;  /* 0x000000140f127212 */ /* 0x000fc800078efcff */
[C---:B------:R-:W-:Y:S01]  /*0200*/  ISETP.LT.AND P0, PT, R18.reuse, 0x200, !P0 ;  /* 0x000002001200780c */ /* 0x040fe20004701270 */
[----:B------:R-:W-:Y:S02]  /*0210*/  IMAD R18, R18, 0x10, R11 ;  /* 0x0000001012127824 */ /* 0x000fe400078e020b */
[----:B------:R-:W1:Y:S02]  /*0220*/  LDC.64 R10, c[0x0][0x228] ;  /* 0x00008a00ff0a7b82 */ /* 0x000e640000000a00 */
[----:B-----5:R-:W-:-:S08]  /*0230*/  IMAD.WIDE R12, R18, 0x4, R12 ;  /* 0x00000004120c7825 */ /* 0x020fd000078e020c */
[----:B------:R-:W4:Y:S01]  /*0240*/  @P0 LDG.E.EL.64 R2, desc[UR6][R12.64] ;  /* 0x000000060c020981 */ /* 0x000f22000c2e1b00 */
[----:B------:R-:W-:Y:S02]  /*0250*/  LOP3.LUT R26, R15, 0xe, R16, 0xf8, !PT ;  /* 0x0000000e0f1a7812 */ /* 0x000fe400078ef810 */
[----:B---3--:R-:W-:Y:S02]  /*0260*/  CS2R R8, SRZ ;  /* 0x0000000000087805 */ /* 0x008fe4000001ff00 */
[----:B------:R-:W-:Y:S02]  /*0270*/  SHF.R.S32.HI R21, RZ, 0x1f, R26 ;  /* 0x0000001fff157819 */ /* 0x000fe4000001141a */
[----:B------:R-:W-:Y:S02]  /*0280*/  ISETP.GE.AND P2, PT, R26, 0x200, PT ;  /* 0x000002001a00780c */ /* 0x000fe40003f46270 */
[----:B------:R-:W-:-:S04]  /*0290*/  LEA.HI R21, R21, R26, RZ, 0x7 ;  /* 0x0000001a15157211 */ /* 0x000fc800078f38ff */
[----:B------:R-:W-:-:S05]  /*02a0*/  LOP3.LUT R17, R21, 0xffffff80, RZ, 0xc0, !PT ;  /* 0xffffff8015117812 */ /* 0x000fca00078ec0ff */
[----:B------:R-:W-:-:S04]  /*02b0*/  IMAD.IADD R17, R26, 0x1, -R17 ;  /* 0x000000011a117824 */ /* 0x000fc800078e0a11 */
[----:B-1----:R-:W-:-:S05]  /*02c0*/  IMAD.WIDE R10, R17, 0x4, R10 ;  /* 0x00000004110a7825 */ /* 0x002fca00078e020a */
[----:B------:R1:W3:Y:S01]  /*02d0*/  @!P2 LDG.E.EL.64 R8, desc[UR6][R10.64] ;  /* 0x000000060a08a981 */ /* 0x0002e2000c2e1b00 */
[----:B------:R-:W-:Y:S01]  /*02e0*/  IMAD.SHL.U32 R27, R19, 0x20, RZ ;  /* 0x00000020131b7824 */ /* 0x000fe200078e00ff */
[----:B------:R-:W-:Y:S02]  /*02f0*/  UMOV UR4, 0x400 ;  /* 0x0000040000047882 */ /* 0x000fe40000000000 */
[----:B0-----:R-:W-:Y:S01]  /*0300*/  UPRMT UR4, UR5, 0x654, UR4 ;  /* 0x0000065405047896 */ /* 0x001fe20008000004 */
[----:B-1----:R-:W0:Y:S01]  /*0310*/  LDC.64 R10, c[0x0][0x238] ;  /* 0x00008e00ff0a7b82 */ /* 0x002e220000000a00 */
[----:B------:R-:W-:-:S04]  /*0320*/  LOP3.LUT R27, R27, 0xe0, RZ, 0xc0, !PT ;  /* 0x000000e01b1b7812 */ /* 0x000fc800078ec0ff */
[C---:B------:R-:W-:Y:S02]  /*0330*/  LOP3.LUT R20, R27.reuse, R20, RZ, 0xfc, !PT ;  /* 0x000000141b147212 */ /* 0x040fe400078efcff */
[C---:B------:R-:W-:Y:S02]  /*0340*/  LEA.HI R25, R27.reuse, UR4, RZ, 0x1f ;  /* 0x000000041b197c11 */ /* 0x040fe4000f8ff8ff */
[----:B------:R-:W-:Y:S02]  /*0350*/  LOP3.LUT R27, R27, 0x10, RZ, 0xfc, !PT ;  /* 0x000000101b1b7812 */ /* 0x000fe400078efcff */
[----:B------:R-:W-:Y:S02]  /*0360*/  ISETP.LT.AND P1, PT, R26, 0x200, !P1 ;  /* 0x000002001a00780c */ /* 0x000fe40004f21270 */
[----:B------:R-:W-:Y:S01]  /*0370*/  SHF.R.U32.HI R26, RZ, 0x4, R27 ;  /* 0x00000004ff1a7819 */ /* 0x000fe2000001161b */
[----:B------:R-:W-:-:S03]  /*0380*/  IMAD R29, R20, 0x4, R25 ;  /* 0x00000004141d7824 */ /* 0x000fc600078e0219 */
[----:B------:R-:W-:Y:S01]  /*0390*/  LEA R27, R26, UR4, 0x3 ;  /* 0x000000041a1b7c11 */ /* 0x000fe2000f8e18ff */
[----:B------:R-:W-:-:S04]  /*03a0*/  IMAD.WIDE R22, R17, 0x4, R22 ;  /* 0x0000000411167825 */ /* 0x000fc800078e0216 */
[----:B------:R-:W-:Y:S02]  /*03b0*/  IMAD R27, R20, 0x4, R27 ;  /* 0x00000004141b7824 */ /* 0x000fe400078e021b */
[----:B0-----:R-:W-:-:S04]  /*03c0*/  IMAD.WIDE R10, R17, 0x4, R10 ;  /* 0x00000004110a7825 */ /* 0x001fc800078e020a */
[----:B------:R-:W-:-:S05]  /*03d0*/  IMAD.SHL.U32 R21, R21, 0x10, RZ ;  /* 0x0000001015157824 */ /* 0x000fca00078e00ff */
[----:B------:R-:W-:Y:S02]  /*03e0*/  LOP3.LUT R21, R21, 0xfffff800, RZ, 0xc0, !PT ;  /* 0xfffff80015157812 */ /* 0x000fe400078ec0ff */
[----:B--2---:R-:W-:-:S04]  /*03f0*/  SHF.R.U32.HI R15, RZ, 0x1d, R7 ;  /* 0x0000001dff0f7819 */ /* 0x004fc80000011607 */
[----:B------:R-:W-:-:S04]  /*0400*/  LOP3.LUT R15, R15, 0x4, RZ, 0xc0, !PT ;  /* 0x000000040f0f7812 */ /* 0x000fc800078ec0ff */
[----:B------:R-:W-:Y:S02]  /*0410*/  IADD3 R12, P3, R6, R15, RZ ;  /* 0x0000000f060c7210 */ /* 0x000fe40007f7e0ff */
[----:B------:R-:W0:Y:S01]  /*0420*/  LDC.64 R14, c[0x0][0x230] ;  /* 0x00008c00ff0e7b82 */ /* 0x000e220000000a00 */
[----:B------:R-:W-:Y:S02]  /*0430*/  SHF.R.U32.HI R13, RZ, 0x1d, R5 ;  /* 0x0000001dff0d7819 */ /* 0x000fe40000011605 */
[----:B------:R-:W-:Y:S01]  /*0440*/  IMAD.X R7, RZ, RZ, R7, P3 ;  /* 0x000000ffff077224 */ /* 0x000fe200018e0607 */
[C---:B------:R-:W-:Y:S02]  /*0450*/  LEA R6, P3, R12.reuse, UR8, 0x9 ;  /* 0x000000080c067c11 */ /* 0x040fe4000f8648ff */
[----:B------:R-:W-:Y:S02]  /*0460*/  LOP3.LUT R13, R13, 0x4, RZ, 0xc0, !PT ;  /* 0x000000040d0d7812 */ /* 0x000fe400078ec0ff */
[----:B------:R-:W-:-:S02]  /*0470*/  LEA.HI.X R7, R12, UR9, R7, 0x9, P3 ;  /* 0x000000090c077c11 */ /* 0x000fc400098f4c07 */
[----:B------:R-:W-:Y:S01]  /*0480*/  IADD3 R13, P3, R4, R13, RZ ;  /* 0x0000000d040d7210 */ /* 0x000fe20007f7e0ff */
[----:B------:R-:W-:-:S04]  /*0490*/  IMAD.WIDE R6, R17, 0x4, R6 ;  /* 0x0000000411067825 */ /* 0x000fc800078e0206 */
[----:B------:R-:W-:Y:S01]  /*04a0*/  IMAD.X R4, RZ, RZ, R5, P3 ;  /* 0x000000ffff047224 */ /* 0x000fe200018e0605 */
[----:B------:R-:W-:-:S04]  /*04b0*/  LEA R12, P3, R13, R6, 0xb ;  /* 0x000000060d0c7211 */ /* 0x000fc800078658ff */
[----:B------:R-:W-:Y:S02]  /*04c0*/  LEA.HI.X R13, R13, R7, R4, 0xb, P3 ;  /* 0x000000070d0d7211 */ /* 0x000fe400018f5c04 */
[----:B------:R-:W-:Y:S01]  /*04d0*/  CS2R R4, SRZ ;  /* 0x0000000000047805 */ /* 0x000fe2000001ff00 */
[----:B0-----:R-:W-:Y:S01]  /*04e0*/  IMAD.WIDE R24, R17, 0x4, R14 ;  /* 0x0000000411187825 */ /* 0x001fe200078e020e */
[----:B------:R-:W-:Y:S02]  /*04f0*/  CS2R R6, SRZ ;  /* 0x0000000000067805 */ /* 0x000fe4000001ff00 */
[----:B------:R-:W-:Y:S01]  /*0500*/  CS2R R14, SRZ ;  /* 0x00000000000e7805 */ /* 0x000fe2000001ff00 */
[----:B----4-:R0:W-:Y:S04]  /*0510*/  STS [R29], R2 ;  /* 0x000000021d007388 */ /* 0x0101e80000000800 */
[----:B------:R1:W2:Y:S04]  /*0520*/  @!P2 LDG.E.EL.64 R4, desc[UR6][R22.64] ;  /* 0x000000061604a981 */ /* 0x0002a8000c2e1b00 */
[----:B------:R4:W5:Y:S04]  /*0530*/  @!P2 LDG.E.EL.64 R6, desc[UR6][R24.64] ;  /* 0x000000061806a981 */ /* 0x000968000c2e1b00 */
[----:B------:R0:W-:Y:S04]  /*0540*/  STS [R27+0x40], R3 ;  /* 0x000040031b007388 */ /* 0x0001e80000000800 */
[----:B------:R0:W5:Y:S01]  /*0550*/  @!P2 LDG.E.EL.64 R14, desc[UR6][R10.64] ;  /* 0x000000060a0ea981 */ /* 0x000162000c2e1b00 */
[----:B-1----:R-:W-:Y:S01]  /*0560*/  CS2R R22, SRZ ;  /* 0x0000000000167805 */ /* 0x002fe2000001ff00 */
[----:B------:R-:W-:Y:S01]  /*0570*/  IMAD.WIDE R12, R21, 0x4, R12 ;  /* 0x00000004150c7825 */ /* 0x000fe200078e020c */
[----:B------:R-:W-:Y:S06]  /*0580*/  BAR.SYNC.DEFER_BLOCKING 0x0 ;  /* 0x0000000000007b1d */ /* 0x000fec0000010000 */
[----:B------:R-:W2:Y:S01]  /*0590*/  @P1 LDG.E.64 R22, desc[UR6][R12.64] ;  /* 0x000000060c161981 */ /* 0x000ea2000c1e1b00 */
[----:B---3--:R-:W-:Y:S01]  /*05a0*/  FADD R8, R8, 9.9999997473787516356e-06 ;  /* 0x3727c5ac08087421 */ /* 0x008fe20000000000 */
[----:B------:R-:W-:-:S03]  /*05b0*/  FADD R9, R9, 9.9999997473787516356e-06 ;  /* 0x3727c5ac09097421 */ /* 0x000fc60000000000 */
[----:B0-----:R-:W0:Y:S08]  /*05c0*/  MUFU.SQRT R2, R8 ;  /* 0x0000000800027308 */ /* 0x001e300000002000 */
[----:B----4-:R-:W1:Y:S01]  /*05d0*/  MUFU.SQRT R24, R9 ;  /* 0x0000000900187308 */ /* 0x010e620000002000 */
[C---:B0-----:R-:W-:Y:S02]  /*05e0*/  FSETP.GT.AND P2, PT, R2.reuse, 8.50705917302346158658e+37, PT ;  /* 0x7e8000000200780b */ /* 0x041fe40003f44000 */
[----:B------:R-:W-:-:S02]  /*05f0*/  FSETP.GEU.AND P4, PT, R2, 1.175494350822287508e-38, PT ;  /* 0x008000000200780b */ /* 0x000fc40003f8e000 */
[C---:B-1----:R-:W-:Y:S02]  /*0600*/  FSETP.GT.AND P3, PT, R24.reuse, 8.50705917302346158658e+37, PT ;  /* 0x7e8000001800780b */ /* 0x042fe40003f64000 */
[----:B------:R-:W-:Y:S01]  /*0610*/  FSETP.GEU.AND P5, PT, R24, 1.175494350822287508e-38, PT ;  /* 0x008000001800780b */ /* 0x000fe20003fae000 */
[----:B------:R-:W0:Y:S06]  /*0620*/  S2R R25, SR_TID.X ;  /* 0x0000000000197919 */ /* 0x000e2c0000002100 */
[----:B------:R-:W-:-:S04]  /*0630*/  @P2 FMUL R2, R2, 0.25 ;  /* 0x3e80000002022820 */ /* 0x000fc80000400000 */
[----:B------:R-:W-:Y:S01]  /*0640*/  @!P4 FMUL R2, R2, 16777216 ;  /* 0x4b8000000202c820 */ /* 0x000fe20000400000 */
[----:B------:R-:W-:-:S04]  /*0650*/  @P3 FMUL R24, R24, 0.25 ;  /* 0x3e80000018183820 */ /* 0x000fc80000400000 */
[----:B------:R-:W-:Y:S01]  /*0660*/  @!P5 FMUL R24, R24, 16777216 ;  /* 0x4b8000001818d820 */ /* 0x000fe20000400000 */
[----:B------:R-:W1:Y:S01]  /*0670*/  MUFU.RCP R2, R2 ;  /* 0x0000000200027308 */ /* 0x000e620000001000 */
[----:B------:R-:W-:-:S07]  /*0680*/  IMAD.MOV.U32 R9, RZ, RZ, 0x3e800000 ;  /* 0x3e800000ff097424 */ /* 0x000fce00078e00ff */
[----:B------:R-:W3:Y:S01]  /*0690*/  MUFU.RCP R24, R24 ;  /* 0x0000001800187308 */ /* 0x000ee20000001000 */
[C---:B------:R-:W-:Y:S02]  /*06a0*/  FSEL R3, R9.reuse, 1, P2 ;  /* 0x3f80000009037808 */ /* 0x040fe40001000000 */
[----:B------:R-:W-:-:S03]  /*06b0*/  FSEL R9, R9, 1, P3 ;  /* 0x3f80000009097808 */ /* 0x000fc60001800000 */
[----:B------:R-:W-:Y:S02]  /*06c0*/  @!P4 FMUL R3, R3, 16777216 ;  /* 0x4b8000000303c820 */ /* 0x000fe40000400000 */
[----:B------:R-:W-:Y:S02]  /*06d0*/  @!P5 FMUL R9, R9, 16777216 ;  /* 0x4b8000000909d820 */ /* 0x000fe40000400000 */
[----:B-1----:R-:W-:Y:S01]  /*06e0*/  FMUL R3, R2, R3 ;  /* 0x0000000302037220 */ /* 0x002fe20000400000 */
[----:B------:R-:W-:Y:S01]  /*06f0*/  SHF.R.U32.HI R8, RZ, 0x4, R16 ;  /* 0x00000004ff087819 */ /* 0x000fe20000011610 */
[----:B---3--:R-:W-:Y:S01]  /*0700*/  FMUL R2, R24, R9 ;  /* 0x0000000918027220 */ /* 0x008fe20000400000 */
[----:B0-----:R-:W-:Y:S01]  /*0710*/  IMAD.SHL.U32 R25, R25, 0x20, RZ ;  /* 0x0000002019197824 */ /* 0x001fe200078e00ff */
[----:B------:R-:W-:-:S04]  /*0720*/  LOP3.LUT R19, R19, 0x7f, RZ, 0xc0, !PT ;  /* 0x0000007f13137812 */ /* 0x000fc800078ec0ff */
[----:B------:R-:W-:-:S04]  /*0730*/  LOP3.LUT R11, R25, 0xe0, RZ, 0xc0, !PT ;  /* 0x000000e0190b7812 */ /* 0x000fc800078ec0ff */
[----:B------:R-:W-:-:S05]  /*0740*/  LEA.HI R11, R11, UR4, RZ, 0x1e ;  /* 0x000000040b0b7c11 */ /* 0x000fca000f8ff0ff */
[----:B------:R-:W-:Y:S02]  /*0750*/  IMAD R20, R20, 0x4, R11 ;  /* 0x0000000414147824 */ /* 0x000fe400078e020b */
[----:B------:R-:W-:Y:S01]  /*0760*/  IMAD R27, R26, -0x4, R27 ;  /* 0xfffffffc1a1b7824 */ /* 0x000fe200078e021b */
[----:B------:R-:W-:Y:S01]  /*0770*/  LOP3.LUT R16, R16, 0xfe, RZ, 0xc0, !PT ;  /* 0x000000fe10107812 */ /* 0x000fe200078ec0ff */
[----:B------:R-:W-:-:S04]  /*0780*/  IMAD R0, R0, 0x80, R17 ;  /* 0x0000008000007824 */ /* 0x000fc800078e0211 */
[----:B------:R-:W-:Y:S02]  /*0790*/  IMAD.IADD R21, R21, 0x1, R0 ;  /* 0x0000000115157824 */ /* 0x000fe400078e0200 */
[----:B--2---:R-:W-:Y:S01]  /*07a0*/  FADD R4, R22, -R4 ;  /* 0x8000000416047221 */ /* 0x004fe20000000000 */
[----:B------:R-:W-:-:S03]  /*07b0*/  FADD R5, R23, -R5 ;  /* 0x8000000517057221 */ /* 0x000fc60000000000 */
[----:B------:R-:W-:Y:S01]  /*07c0*/  FMUL R3, R4, R3 ;  /* 0x0000000304037220 */ /* 0x000fe20000400000 */
[----:B------:R-:W-:Y:S01]  /*07d0*/  FMUL R4, R5, R2 ;  /* 0x0000000205047220 */ /* 0x000fe20000400000 */
[----:B------:R-:W-:Y:S02]  /*07e0*/  SGXT.U32 R2, R8, 0x4 ;  /* 0x000000040802781a */ /* 0x000fe40000000000 */
[----:B-----5:R-:W-:Y:S01]  /*07f0*/  FFMA R3, R3, R6, R14 ;  /* 0x0000000603037223 */ /* 0x020fe2000000000e */
[----:B------:R-:W-:Y:S01]  /*0800*/  FFMA R4, R4, R7, R15 ;  /* 0x0000000704047223 */ /* 0x000fe2000000000f */
[----:B------:R-:W0:Y:S01]  /*0810*/  LDC.64 R8, c[0x0][0x250] ;  /* 0x00009400ff087b82 */ /* 0x000e220000000a00 */
[C---:B------:R-:W-:Y:S01]  /*0820*/  IMAD.IADD R19, R2.reuse, 0x1, R19 ;  /* 0x0000000102137824 */ /* 0x040fe200078e0213 */
[----:B------:R-:W-:Y:S02]  /*0830*/  LEA R5, R2, UR4, 0x2 ;  /* 0x0000000402057c11 */ /* 0x000fe4000f8e10ff */
[----:B------:R-:W-:-:S02]  /*0840*/  FSETP.GEU.AND P2, PT, R3, RZ, PT ;  /* 0x000000ff0300720b */ /* 0x000fc40003f4e000 */
[----:B------:R-:W-:Y:S02]  /*0850*/  LEA R2, R19, UR4, 0x3 ;  /* 0x0000000413027c11 */ /* 0x000fe4000f8e18ff */
[----:B------:R-:W-:Y:S01]  /*0860*/  FSEL R11, R3, RZ, P2 ;  /* 0x000000ff030b7208 */ /* 0x000fe20001000000 */
[----:B------:R-:W1:Y:S03]  /*0870*/  LDC.64 R6, c[0x0][0x248] ;  /* 0x00009200ff067b82 */ /* 0x000e660000000a00 */
[----:B------:R-:W2:Y:S05]  /*0880*/  LDS.64 R2, [R2] ;  /* 0x0000000002027984 */ /* 0x000eaa0000000a00 */
[----:B------:R-:W-:Y:S01]  /*0890*/  BAR.SYNC.DEFER_BLOCKING 0x0 ;  /* 0x0000000000007b1d */ /* 0x000fe20000010000 */
[----:B------:R-:W-:-:S04]  /*08a0*/  FSETP.GEU.AND P3, PT, R4, RZ, PT ;  /* 0x000000ff0400720b */ /* 0x000fc80003f6e000 */
[----:B------:R-:W-:Y:S01]  /*08b0*/  FSEL R10, R4, RZ, P3 ;  /* 0x000000ff040a7208 */ /* 0x000fe20001800000 */
[----:B------:R-:W-:Y:S04]  /*08c0*/  STS [R20], R11 ;  /* 0x0000000b14007388 */ /* 0x000fe80000000800 */
[----:B------:R-:W-:Y:S01]  /*08d0*/  STS [R27+0x40], R10 ;  /* 0x0000400a1b007388 */ /* 0x000fe20000000800 */
[----:B------:R-:W-:Y:S01]  /*08e0*/  IMAD R16, R16, 0x4, R5 ;  /* 0x0000000410107824 */ /* 0x000fe200078e0205 */
[----:B------:R-:W-:Y:S06]  /*08f0*/  BAR.SYNC.DEFER_BLOCKING 0x0 ;  /* 0x0000000000007b1d */ /* 0x000fec0000010000 */
[----:B------:R-:W-:Y:S04]  /*0900*/  LDS R4, [R16] ;  /* 0x0000000010047984 */ /* 0x000fe80000000800 */
[----:B------:R-:W3:Y:S01]  /*0910*/  LDS R5, [R16+0x4] ;  /* 0x0000040010057984 */ /* 0x000ee20000000800 */
[----:B-1----:R-:W-:-:S04]  /*0920*/  IMAD.WIDE R18, R18, 0x4, R6 ;  /* 0x0000000412127825 */ /* 0x002fc800078e0206 */
[----:B--2---:R-:W-:Y:S01]  /*0930*/  FADD R6, R2, R11 ;  /* 0x0000000b02067221 */ /* 0x004fe20000000000 */
[----:B------:R-:W-:Y:S01]  /*0940*/  FADD R7, R3, R10 ;  /* 0x0000000a03077221 */ /* 0x000fe20000000000 */
[----:B0-----:R-:W-:Y:S01]  /*0950*/  IMAD.WIDE R2, R21, 0x4, R8 ;  /* 0x0000000415027825 */ /* 0x001fe200078e0208 */
[----:B---3--:R0:W-:Y:S02]  /*0960*/  @P0 STG.E.64 desc[UR6][R18.64], R4 ;  /* 0x0000000412000986 */ /* 0x0081e4000c101b06 */
[----:B0-----:R-:W-:Y:S05]  /*0970*/  @!P1 EXIT ;  /* 0x000000000000994d */ /* 0x001fea0003800000 */
[----:B------:R-:W-:Y:S01]  /*0980*/  STG.E.64 desc[UR6][R2.64], R6 ;  /* 0x0000000602007986 */ /* 0x000fe2000c101b06 */
[----:B------:R-:W-:Y:S05]  /*0990*/  EXIT ;  /* 0x000000000000794d */ /* 0x000fea0003800000 */
.L_x_0:
[----:B------:R-:W-:-:S00]  /*09a0*/  BRA `(.L_x_0) ;  /* 0xfffffffc00fc7947 */ /* 0x000fc0000383ffff */
[----:B------:R-:W-:-:S00]  /*09b0*/  NOP ;  /* 0x0000000000007918 */ /* 0x000fc00000000000 */
        /* <DEDUP_REMOVED lines=12> */
.L_x_1:


//--------------------- .nv.global.init           --------------------------
	.section	.nv.global.init,"aw",@progbits
.nv.global.init:
	.type		_$_str,@object
	.size		_$_str,(_$_str_$_2 - _$_str)
_$_str:
        /*0000*/ 	.byte	0x5f, 0x5f, 0x43, 0x55, 0x44, 0x41, 0x5f, 0x46, 0x54, 0x5a, 0x00
	.type		_$_str_$_2,@object
	.size		_$_str_$_2,(.L_1 - _$_str_$_2)
_$_str_$_2:
        /*000b*/ 	.byte	0x5f, 0x5f, 0x43, 0x55, 0x44, 0x41, 0x5f, 0x50, 0x52, 0x45, 0x43, 0x5f, 0x53, 0x51, 0x52, 0x54
        /*001b*/ 	.byte	0x00
.L_1:


//--------------------- .nv.shared.triton_poi_fused__native_batch_norm_legit_no_training__unsafe_index_add_relu_7 --------------------------
	.section	.nv.shared.triton_poi_fused__native_batch_norm_legit_no_training__unsafe_index_add_relu_7,"aw",@nobits
	.sectionflags	@""
	.align	16
	.zero		1024


//--------------------- .nv.constant0.triton_poi_fused__native_batch_norm_legit_no_training__unsafe_index_add_relu_7 --------------------------
	.section	.nv.constant0.triton_poi_fused__native_batch_norm_legit_no_training__unsafe_index_add_relu_7,"a",@progbits
	.sectionflags	@""
	.align	4
.nv.constant0.triton_poi_fused__native_batch_norm_legit_no_training__unsafe_index_add_relu_7:
	.zero		608
